//
// Generated by NVIDIA NVVM Compiler
//
// Compiler Build ID: CL-36424714
// Cuda compilation tools, release 13.0, V13.0.88
// Based on NVVM 20.0.0
//

.version 9.0
.target sm_100
.address_size 64

	// .globl	_Z3fftPfS_
// _ZZ3fftPfS_E2SA has been demoted
// _ZZ3fftPfS_E2SB has been demoted
// _ZZ3fftPfS_E4SROT has been demoted

.visible .entry _Z3fftPfS_(
	.param .u64 .ptr .align 1 _Z3fftPfS__param_0,
	.param .u64 .ptr .align 1 _Z3fftPfS__param_1
)
{
	.reg .pred 	%p<2>;
	.reg .b16 	%rs<12>;
	.reg .b32 	%r<61>;
	.reg .b32 	%f<110>;
	.reg .b64 	%rd<11>;
	// demoted variable
	.shared .align 4 .b8 _ZZ3fftPfS_E2SA[8192];
	// demoted variable
	.shared .align 4 .b8 _ZZ3fftPfS_E2SB[8192];
	// demoted variable
	.shared .align 4 .b8 _ZZ3fftPfS_E4SROT[8192];
	ld.param.u64 	%rd1, [_Z3fftPfS__param_0];
	ld.param.u64 	%rd2, [_Z3fftPfS__param_1];
	cvta.to.global.u64 	%rd3, %rd1;
	cvta.to.global.u64 	%rd4, %rd2;
	mov.u32 	%r1, %tid.x;
	mul.wide.u32 	%rd5, %r1, 4;
	add.s64 	%rd6, %rd4, %rd5;
	ld.global.f32 	%f1, [%rd6];
	shl.b32 	%r2, %r1, 2;
	mov.u32 	%r3, _ZZ3fftPfS_E4SROT;
	add.s32 	%r4, %r3, %r2;
	st.shared.f32 	[%r4], %f1;
	mov.u32 	%r5, %ntid.x;
	mul.wide.s32 	%rd7, %r5, 4;
	add.s64 	%rd8, %rd6, %rd7;
	ld.global.f32 	%f2, [%rd8];
	shl.b32 	%r6, %r5, 2;
	add.s32 	%r7, %r4, %r6;
	st.shared.f32 	[%r7], %f2;
	add.s64 	%rd9, %rd3, %rd5;
	ld.global.f32 	%f3, [%rd9];
	mov.u32 	%r8, _ZZ3fftPfS_E2SA;
	add.s32 	%r9, %r8, %r2;
	st.shared.f32 	[%r9], %f3;
	add.s64 	%rd10, %rd9, %rd7;
	ld.global.f32 	%f4, [%rd10];
	add.s32 	%r10, %r9, %r6;
	st.shared.f32 	[%r10], %f4;
	bar.sync 	0;
	cvt.u16.u32 	%rs1, %r1;
	shl.b16 	%rs2, %rs1, 1;
	and.b16  	%rs3, %rs2, 2;
	sub.s16 	%rs4, 1, %rs3;
	shr.u32 	%r11, %r1, 9;
	and.b32  	%r12, %r1, 1;
	setp.eq.b32 	%p1, %r12, 1;
	cvt.u16.u32 	%rs5, %r11;
	selp.b16 	%rs6, %rs5, 0, %p1;
	shl.b16 	%rs7, %rs6, 1;
	sub.s16 	%rs8, 1, %rs7;
	cvt.rn.f32.s16 	%f5, %rs8;
	and.b32  	%r13, %r2, 4088;
	add.s32 	%r14, %r8, %r13;
	ld.shared.f32 	%f6, [%r14];
	cvt.rn.f32.s16 	%f7, %rs4;
	ld.shared.f32 	%f8, [%r14+4096];
	fma.rn.f32 	%f9, %f8, %f7, %f6;
	mul.f32 	%f10, %f9, %f5;
	or.b16  	%rs9, %rs2, %rs6;
	mul.wide.u16 	%r15, %rs9, 4;
	mov.u32 	%r16, _ZZ3fftPfS_E2SB;
	add.s32 	%r17, %r16, %r15;
	st.shared.f32 	[%r17], %f10;
	ld.shared.f32 	%f11, [%r14+4];
	ld.shared.f32 	%f12, [%r14+4100];
	fma.rn.f32 	%f13, %f12, %f7, %f11;
	xor.b16  	%rs10, %rs6, 1;
	or.b16  	%rs11, %rs2, %rs10;
	mul.wide.u16 	%r18, %rs11, 4;
	add.s32 	%r19, %r16, %r18;
	st.shared.f32 	[%r19], %f13;
	bar.sync 	0;
	shl.b32 	%r20, %r1, 1;
	and.b32  	%r21, %r20, 2;
	shr.u32 	%r22, %r1, 1;
	and.b32  	%r23, %r22, 1;
	or.b32  	%r24, %r21, %r23;
	shr.u32 	%r25, %r1, 2;
	mul.lo.s32 	%r26, %r24, %r25;
	add.s32 	%r27, %r16, %r13;
	ld.shared.f32 	%f14, [%r27];
	ld.shared.f32 	%f15, [%r27+4096];
	fma.rn.f32 	%f16, %f15, %f7, %f14;
	add.s32 	%r28, %r9, %r2;
	st.shared.f32 	[%r28], %f16;
	ld.shared.f32 	%f17, [%r27+4];
	ld.shared.f32 	%f18, [%r27+4100];
	fma.rn.f32 	%f19, %f18, %f7, %f17;
	st.shared.f32 	[%r28+4], %f19;
	bar.sync 	0;
	ld.shared.f32 	%f20, [%r28];
	shl.b32 	%r29, %r26, 3;
	add.s32 	%r30, %r3, %r29;
	ld.shared.f32 	%f21, [%r30];
	ld.shared.f32 	%f22, [%r28+4];
	ld.shared.f32 	%f23, [%r30+4];
	mul.f32 	%f24, %f22, %f23;
	fma.rn.f32 	%f25, %f20, %f21, %f24;
	mul.wide.u16 	%r31, %rs2, 4;
	add.s32 	%r32, %r16, %r31;
	st.shared.f32 	[%r32], %f25;
	mul.f32 	%f26, %f22, %f21;
	mul.f32 	%f27, %f23, %f20;
	sub.f32 	%f28, %f26, %f27;
	st.shared.f32 	[%r32+4], %f28;
	bar.sync 	0;
	ld.shared.f32 	%f29, [%r27];
	ld.shared.f32 	%f30, [%r27+4096];
	fma.rn.f32 	%f31, %f30, %f7, %f29;
	mul.f32 	%f32, %f31, %f5;
	mul.wide.u16 	%r33, %rs6, 4;
	add.s32 	%r34, %r28, %r33;
	st.shared.f32 	[%r34], %f32;
	ld.shared.f32 	%f33, [%r27+4];
	ld.shared.f32 	%f34, [%r27+4100];
	fma.rn.f32 	%f35, %f34, %f7, %f33;
	xor.b32  	%r35, %r33, 4;
	add.s32 	%r36, %r28, %r35;
	st.shared.f32 	[%r36], %f35;
	bar.sync 	0;
	shl.b32 	%r37, %r1, 3;
	and.b32  	%r38, %r37, 8;
	and.b32  	%r39, %r20, 4;
	or.b32  	%r40, %r38, %r39;
	shr.u32 	%r41, %r1, 4;
	mul.lo.s32 	%r42, %r40, %r41;
	ld.shared.f32 	%f36, [%r14];
	ld.shared.f32 	%f37, [%r14+4096];
	fma.rn.f32 	%f38, %f37, %f7, %f36;
	st.shared.f32 	[%r32], %f38;
	ld.shared.f32 	%f39, [%r14+4];
	ld.shared.f32 	%f40, [%r14+4100];
	fma.rn.f32 	%f41, %f40, %f7, %f39;
	st.shared.f32 	[%r32+4], %f41;
	bar.sync 	0;
	ld.shared.f32 	%f42, [%r32];
	shl.b32 	%r43, %r42, 3;
	add.s32 	%r44, %r3, %r43;
	ld.shared.f32 	%f43, [%r44];
	ld.shared.f32 	%f44, [%r32+4];
	ld.shared.f32 	%f45, [%r44+4];
	mul.f32 	%f46, %f44, %f45;
	fma.rn.f32 	%f47, %f42, %f43, %f46;
	st.shared.f32 	[%r28], %f47;
	mul.f32 	%f48, %f44, %f43;
	mul.f32 	%f49, %f45, %f42;
	sub.f32 	%f50, %f48, %f49;
	st.shared.f32 	[%r28+4], %f50;
	bar.sync 	0;
	ld.shared.f32 	%f51, [%r14];
	ld.shared.f32 	%f52, [%r14+4096];
	fma.rn.f32 	%f53, %f52, %f7, %f51;
	mul.f32 	%f54, %f53, %f5;
	st.shared.f32 	[%r17], %f54;
	ld.shared.f32 	%f55, [%r14+4];
	ld.shared.f32 	%f56, [%r14+4100];
	fma.rn.f32 	%f57, %f56, %f7, %f55;
	st.shared.f32 	[%r19], %f57;
	bar.sync 	0;
	shl.b32 	%r45, %r1, 5;
	and.b32  	%r46, %r45, 32;
	and.b32  	%r47, %r37, 16;
	or.b32  	%r48, %r46, %r47;
	shr.u32 	%r49, %r1, 6;
	mul.lo.s32 	%r50, %r48, %r49;
	ld.shared.f32 	%f58, [%r27];
	ld.shared.f32 	%f59, [%r27+4096];
	fma.rn.f32 	%f60, %f59, %f7, %f58;
	st.shared.f32 	[%r28], %f60;
	ld.shared.f32 	%f61, [%r27+4];
	ld.shared.f32 	%f62, [%r27+4100];
	fma.rn.f32 	%f63, %f62, %f7, %f61;
	st.shared.f32 	[%r28+4], %f63;
	bar.sync 	0;
	ld.shared.f32 	%f64, [%r28];
	shl.b32 	%r51, %r50, 3;
	add.s32 	%r52, %r3, %r51;
	ld.shared.f32 	%f65, [%r52];
	ld.shared.f32 	%f66, [%r28+4];
	ld.shared.f32 	%f67, [%r52+4];
	mul.f32 	%f68, %f66, %f67;
	fma.rn.f32 	%f69, %f64, %f65, %f68;
	st.shared.f32 	[%r32], %f69;
	mul.f32 	%f70, %f66, %f65;
	mul.f32 	%f71, %f67, %f64;
	sub.f32 	%f72, %f70, %f71;
	st.shared.f32 	[%r32+4], %f72;
	bar.sync 	0;
	ld.shared.f32 	%f73, [%r27];
	ld.shared.f32 	%f74, [%r27+4096];
	fma.rn.f32 	%f75, %f74, %f7, %f73;
	mul.f32 	%f76, %f75, %f5;
	st.shared.f32 	[%r34], %f76;
	ld.shared.f32 	%f77, [%r27+4];
	ld.shared.f32 	%f78, [%r27+4100];
	fma.rn.f32 	%f79, %f78, %f7, %f77;
	st.shared.f32 	[%r36], %f79;
	bar.sync 	0;
	shl.b32 	%r53, %r1, 7;
	and.b32  	%r54, %r53, 128;
	and.b32  	%r55, %r45, 64;
	or.b32  	%r56, %r54, %r55;
	shr.u32 	%r57, %r1, 8;
	mul.lo.s32 	%r58, %r56, %r57;
	ld.shared.f32 	%f80, [%r14];
	ld.shared.f32 	%f81, [%r14+4096];
	fma.rn.f32 	%f82, %f81, %f7, %f80;
	st.shared.f32 	[%r32], %f82;
	ld.shared.f32 	%f83, [%r14+4];
	ld.shared.f32 	%f84, [%r14+4100];
	fma.rn.f32 	%f85, %f84, %f7, %f83;
	st.shared.f32 	[%r32+4], %f85;
	bar.sync 	0;
	ld.shared.f32 	%f86, [%r32];
	shl.b32 	%r59, %r58, 3;
	add.s32 	%r60, %r3, %r59;
	ld.shared.f32 	%f87, [%r60];
	ld.shared.f32 	%f88, [%r32+4];
	ld.shared.f32 	%f89, [%r60+4];
	mul.f32 	%f90, %f88, %f89;
	fma.rn.f32 	%f91, %f86, %f87, %f90;
	st.shared.f32 	[%r28], %f91;
	mul.f32 	%f92, %f88, %f87;
	mul.f32 	%f93, %f89, %f86;
	sub.f32 	%f94, %f92, %f93;
	st.shared.f32 	[%r28+4], %f94;
	bar.sync 	0;
	ld.shared.f32 	%f95, [%r14];
	ld.shared.f32 	%f96, [%r14+4096];
	fma.rn.f32 	%f97, %f96, %f7, %f95;
	mul.f32 	%f98, %f97, %f5;
	st.shared.f32 	[%r17], %f98;
	ld.shared.f32 	%f99, [%r14+4];
	ld.shared.f32 	%f100, [%r14+4100];
	fma.rn.f32 	%f101, %f100, %f7, %f99;
	st.shared.f32 	[%r19], %f101;
	bar.sync 	0;
	ld.shared.f32 	%f102, [%r27];
	ld.shared.f32 	%f103, [%r27+4096];
	fma.rn.f32 	%f104, %f103, %f7, %f102;
	st.shared.f32 	[%r28], %f104;
	ld.shared.f32 	%f105, [%r27+4];
	ld.shared.f32 	%f106, [%r27+4100];
	fma.rn.f32 	%f107, %f106, %f7, %f105;
	st.shared.f32 	[%r28+4], %f107;
	bar.sync 	0;
	ld.shared.f32 	%f108, [%r9];
	st.global.f32 	[%rd9], %f108;
	ld.shared.f32 	%f109, [%r10];
	st.global.f32 	[%rd10], %f109;
	ret;

}


// ===== COMPILED SASS (sm_100) =====

	.target	sm_100

	.elftype	@"ET_EXEC"


//--------------------- .note.nv.tkinfo           --------------------------
	.section	.note.nv.tkinfo,"",@"SHT_NOTE"
	.sectionflags	@"SHF_NOTE_NV_TKINFO"
	.tkinfo
        /*0018*/ 	.word	0x00000002
        /*0030*/ 	.string	""
        /*0030*/ 	.string	"ptxas"
        /*0030*/ 	.string	"Cuda compilation tools, release 13.0, V13.0.88"
        /*0030*/ 	.string	"Build cuda_13.0.r13.0/compiler.36424714_0"
        /*0030*/ 	.string	"-arch sm_100 -m 64 "



//--------------------- .note.nv.cuinfo           --------------------------
	.section	.note.nv.cuinfo,"",@"SHT_NOTE"
	.sectionflags	@"SHF_NOTE_NV_CUINFO"
        /*0018*/ 	.short	0x0002
        /*001a*/ 	.short	0x0064
        /*001c*/ 	.short	0x0082
	.zero		2


//--------------------- .nv.info                  --------------------------
	.section	.nv.info,"",@"SHT_CUDA_INFO"
	.align	4


	//----- nvinfo : EIATTR_REGCOUNT
	.align		4
        /*0000*/ 	.byte	0x04, 0x2f
        /*0002*/ 	.short	(.L_1 - .L_0)
	.align		4
.L_0:
        /*0004*/ 	.word	index@(_Z3fftPfS_)
        /*0008*/ 	.word	0x0000001d


	//----- nvinfo : EIATTR_FRAME_SIZE
	.align		4
.L_1:
        /*000c*/ 	.byte	0x04, 0x11
        /*000e*/ 	.short	(.L_3 - .L_2)
	.align		4
.L_2:
        /*0010*/ 	.word	index@(_Z3fftPfS_)
        /*0014*/ 	.word	0x00000000


	//----- nvinfo : EIATTR_MIN_STACK_SIZE
	.align		4
.L_3:
        /*0018*/ 	.byte	0x04, 0x12
        /*001a*/ 	.short	(.L_5 - .L_4)
	.align		4
.L_4:
        /*001c*/ 	.word	index@(_Z3fftPfS_)
        /*0020*/ 	.word	0x00000000
.L_5:


//--------------------- .nv.compat                --------------------------
	.section	.nv.compat,"",@"SHT_CUDA_COMPAT_INFO"
	.align	4
        /*0000*/ 	.byte	0x02, 0x09, 0x00, 0x00, 0x02, 0x02, 0x01, 0x00, 0x02, 0x05, 0x05, 0x00, 0x03, 0x07, 0x01, 0x01
        /*0010*/ 	.byte	0x02, 0x03, 0x00, 0x00, 0x02, 0x06, 0x01, 0x00, 0x04, 0x0b, 0x08, 0x00, 0x09, 0x00, 0x00, 0x00
        /*0020*/ 	.byte	0x00, 0x00, 0x00, 0x00


//--------------------- .nv.info._Z3fftPfS_       --------------------------
	.section	.nv.info._Z3fftPfS_,"",@"SHT_CUDA_INFO"
	.sectionflags	@""
	.align	4


	//----- nvinfo : EIATTR_CUDA_API_VERSION
	.align		4
        /*0000*/ 	.byte	0x04, 0x37
        /*0002*/ 	.short	(.L_7 - .L_6)
.L_6:
        /*0004*/ 	.word	0x00000082


	//----- nvinfo : EIATTR_KPARAM_INFO
	.align		4
.L_7:
        /*0008*/ 	.byte	0x04, 0x17
        /*000a*/ 	.short	(.L_9 - .L_8)
.L_8:
        /*000c*/ 	.word	0x00000000
        /*0010*/ 	.short	0x0001
        /*0012*/ 	.short	0x0008
        /*0014*/ 	.byte	0x00, 0xf5, 0x21, 0x00


	//----- nvinfo : EIATTR_KPARAM_INFO
	.align		4
.L_9:
        /*0018*/ 	.byte	0x04, 0x17
        /*001a*/ 	.short	(.L_11 - .L_10)
.L_10:
        /*001c*/ 	.word	0x00000000
        /*0020*/ 	.short	0x0000
        /*0022*/ 	.short	0x0000
        /*0024*/ 	.byte	0x00, 0xf5, 0x21, 0x00


	//----- nvinfo : EIATTR_SPARSE_MMA_MASK
	.align		4
.L_11:
        /*0028*/ 	.byte	0x03, 0x50
        /*002a*/ 	.short	0x0000


	//----- nvinfo : EIATTR_MAXREG_COUNT
	.align		4
        /*002c*/ 	.byte	0x03, 0x1b
        /*002e*/ 	.short	0x00ff


	//----- nvinfo : EIATTR_NUM_BARRIERS
	.align		4
        /*0030*/ 	.byte	0x02, 0x4c
        /*0032*/ 	.byte	0x01
	.zero		1


	//----- nvinfo : EIATTR_MERCURY_ISA_VERSION
	.align		4
        /*0034*/ 	.byte	0x03, 0x5f
        /*0036*/ 	.short	0x0101


	//----- nvinfo : EIATTR_VRC_CTA_INIT_COUNT
	.align		4
        /*0038*/ 	.byte	0x02, 0x4a
	.zero		1
	.zero		1


	//----- nvinfo : EIATTR_EXIT_INSTR_OFFSETS
	.align		4
        /*003c*/ 	.byte	0x04, 0x1c
        /*003e*/ 	.short	(.L_13 - .L_12)


	//   ....[0]....
.L_12:
        /*0040*/ 	.word	0x00000da0


	//----- nvinfo : EIATTR_CBANK_PARAM_SIZE
	.align		4
.L_13:
        /*0044*/ 	.byte	0x03, 0x19
        /*0046*/ 	.short	0x0010


	//----- nvinfo : EIATTR_PARAM_CBANK
	.align		4
        /*0048*/ 	.byte	0x04, 0x0a
        /*004a*/ 	.short	(.L_15 - .L_14)
	.align		4
.L_14:
        /*004c*/ 	.word	index@(.nv.constant0._Z3fftPfS_)
        /*0050*/ 	.short	0x0380
        /*0052*/ 	.short	0x0010


	//----- nvinfo : EIATTR_SW_WAR
	.align		4
.L_15:
        /*0054*/ 	.byte	0x04, 0x36
        /*0056*/ 	.short	(.L_17 - .L_16)
.L_16:
        /*0058*/ 	.word	0x00000008
.L_17:


//--------------------- .nv.callgraph             --------------------------
	.section	.nv.callgraph,"",@"SHT_CUDA_CALLGRAPH"
	.align	4
	.sectionentsize	8
	.align		4
        /*0000*/ 	.word	0x00000000
	.align		4
        /*0004*/ 	.word	0xffffffff
	.align		4
        /*0008*/ 	.word	0x00000000
	.align		4
        /*000c*/ 	.word	0xfffffffe
	.align		4
        /*0010*/ 	.word	0x00000000
	.align		4
        /*0014*/ 	.word	0xfffffffd
	.align		4
        /*0018*/ 	.word	0x00000000
	.align		4
        /*001c*/ 	.word	0xfffffffc


//--------------------- .text._Z3fftPfS_          --------------------------
	.section	.text._Z3fftPfS_,"ax",@progbits
	.align	128
        .global         _Z3fftPfS_
        .type           _Z3fftPfS_,@function
        .size           _Z3fftPfS_,(.L_x_1 - _Z3fftPfS_)
        .other          _Z3fftPfS_,@"STO_CUDA_ENTRY STV_DEFAULT"
_Z3fftPfS_:
.text._Z3fftPfS_:
[----:B------:R-:W-:Y:S01]  /*0000*/  LDC R1, c[0x0][0x37c] ;  /* 0x0000df00ff017b82 */ /* 0x000fe20000000800 */
[----:B------:R-:W0:Y:S07]  /*0010*/  S2R R12, SR_TID.X ;  /* 0x00000000000c7919 */ /* 0x000e2e0000002100 */
[----:B------:R-:W0:Y:S01]  /*0020*/  LDC.64 R6, c[0x0][0x388] ;  /* 0x0000e200ff067b82 */ /* 0x000e220000000a00 */
[----:B------:R-:W1:Y:S07]  /*0030*/  LDCU.64 UR8, c[0x0][0x358] ;  /* 0x00006b00ff0877ac */ /* 0x000e6e0008000a00 */
[----:B------:R-:W2:Y:S08]  /*0040*/  LDC.64 R2, c[0x0][0x380] ;  /* 0x0000e000ff027b82 */ /* 0x000eb00000000a00 */
[----:B------:R-:W3:Y:S01]  /*0050*/  LDC R11, c[0x0][0x360] ;  /* 0x0000d800ff0b7b82 */ /* 0x000ee20000000800 */
[----:B0-----:R-:W-:-:S04]  /*0060*/  IMAD.WIDE.U32 R6, R12, 0x4, R6 ;  /* 0x000000040c067825 */ /* 0x001fc800078e0006 */
[----:B--2---:R-:W-:-:S04]  /*0070*/  IMAD.WIDE.U32 R2, R12, 0x4, R2 ;  /* 0x000000040c027825 */ /* 0x004fc800078e0002 */
[C---:B---3--:R-:W-:Y:S01]  /*0080*/  IMAD.WIDE R8, R11.reuse, 0x4, R6 ;  /* 0x000000040b087825 */ /* 0x048fe200078e0206 */
[----:B-1----:R-:W2:Y:S03]  /*0090*/  LDG.E R13, desc[UR8][R2.64] ;  /* 0x00000008020d7981 */ /* 0x002ea6000c1e1900 */
[----:B------:R-:W-:Y:S01]  /*00a0*/  IMAD.WIDE R4, R11, 0x4, R2 ;  /* 0x000000040b047825 */ /* 0x000fe200078e0202 */
[----:B------:R-:W3:Y:S04]  /*00b0*/  LDG.E R7, desc[UR8][R6.64] ;  /* 0x0000000806077981 */ /* 0x000ee8000c1e1900 */
[----:B------:R0:W4:Y:S04]  /*00c0*/  LDG.E R8, desc[UR8][R8.64] ;  /* 0x0000000808087981 */ /* 0x000128000c1e1900 */
[----:B------:R-:W5:Y:S01]  /*00d0*/  LDG.E R15, desc[UR8][R4.64] ;  /* 0x00000008040f7981 */ /* 0x000f62000c1e1900 */
[----:B------:R-:W1:Y:S01]  /*00e0*/  S2UR UR6, SR_CgaCtaId ;  /* 0x00000000000679c3 */ /* 0x000e620000008800 */
[----:B------:R-:W-:-:S02]  /*00f0*/  UMOV UR4, 0x400 ;  /* 0x0000040000047882 */ /* 0x000fc40000000000 */
[----:B------:R-:W-:Y:S01]  /*0100*/  UIADD3 UR5, UPT, UPT, UR4, 0x4000, URZ ;  /* 0x0000400004057890 */ /* 0x000fe2000fffe0ff */
[----:B------:R-:W-:-:S03]  /*0110*/  SHF.L.U32 R10, R12, 0x2, RZ ;  /* 0x000000020c0a7819 */ /* 0x000fc600000006ff */
[----:B-1----:R-:W-:Y:S02]  /*0120*/  ULEA UR5, UR6, UR5, 0x18 ;  /* 0x0000000506057291 */ /* 0x002fe4000f8ec0ff */
[----:B------:R-:W-:-:S04]  /*0130*/  ULEA UR7, UR6, UR4, 0x18 ;  /* 0x0000000406077291 */ /* 0x000fc8000f8ec0ff */
[C---:B------:R-:W-:Y:S02]  /*0140*/  IADD3 R0, PT, PT, R10.reuse, UR5, RZ ;  /* 0x000000050a007c10 */ /* 0x040fe4000fffe0ff */
[C---:B------:R-:W-:Y:S02]  /*0150*/  IADD3 R17, PT, PT, R10.reuse, UR7, RZ ;  /* 0x000000070a117c10 */ /* 0x040fe4000fffe0ff */
[C---:B0-----:R-:W-:Y:S02]  /*0160*/  LEA R9, R11.reuse, R0, 0x2 ;  /* 0x000000000b097211 */ /* 0x041fe400078e10ff */
[----:B------:R-:W-:Y:S02]  /*0170*/  LEA R0, R11, R17, 0x2 ;  /* 0x000000110b007211 */ /* 0x000fe400078e10ff */
[----:B------:R-:W-:Y:S02]  /*0180*/  LOP3.LUT R11, R10, 0xff8, RZ, 0xc0, !PT ;  /* 0x00000ff80a0b7812 */ /* 0x000fe400078ec0ff */
[----:B------:R-:W-:-:S02]  /*0190*/  LOP3.LUT R6, R12, 0x1, RZ, 0xc0, !PT ;  /* 0x000000010c067812 */ /* 0x000fc400078ec0ff */
[----:B------:R-:W-:Y:S02]  /*01a0*/  SHF.L.U32 R19, R12, 0x1, RZ ;  /* 0x000000010c137819 */ /* 0x000fe400000006ff */
[----:B------:R-:W-:Y:S02]  /*01b0*/  ISETP.NE.U32.AND P0, PT, R6, 0x1, PT ;  /* 0x000000010600780c */ /* 0x000fe40003f05070 */
[----:B------:R-:W-:Y:S02]  /*01c0*/  SHF.R.U32.HI R20, RZ, 0x9, R12 ;  /* 0x00000009ff147819 */ /* 0x000fe4000001160c */
[----:B------:R-:W-:Y:S02]  /*01d0*/  LOP3.LUT R6, R19, 0x2, RZ, 0xc0, !PT ;  /* 0x0000000213067812 */ /* 0x000fe400078ec0ff */
[----:B------:R-:W-:Y:S01]  /*01e0*/  SEL R20, R20, RZ, !P0 ;  /* 0x000000ff14147207 */ /* 0x000fe20004000000 */
[----:B------:R-:W-:-:S04]  /*01f0*/  UIADD3 UR4, UPT, UPT, UR4, 0x2000, URZ ;  /* 0x0000200004047890 */ /* 0x000fc8000fffe0ff */
[----:B------:R-:W-:Y:S01]  /*0200*/  ULEA UR4, UR6, UR4, 0x18 ;  /* 0x0000000406047291 */ /* 0x000fe2000f8ec0ff */
[----:B------:R-:W-:Y:S01]  /*0210*/  IADD3 R17, PT, PT, R10, R17, RZ ;  /* 0x000000110a117210 */ /* 0x000fe20007ffe0ff */
[----:B---3--:R0:W-:Y:S04]  /*0220*/  STS [R10+UR5], R7 ;  /* 0x000000070a007988 */ /* 0x0081e80008000805 */
[----:B----4-:R-:W-:Y:S04]  /*0230*/  STS [R9], R8 ;  /* 0x0000000809007388 */ /* 0x010fe80000000800 */
[----:B--2---:R1:W-:Y:S04]  /*0240*/  STS [R10+UR7], R13 ;  /* 0x0000000d0a007988 */ /* 0x0043e80008000807 */
[----:B-----5:R2:W-:Y:S01]  /*0250*/  STS [R0], R15 ;  /* 0x0000000f00007388 */ /* 0x0205e20000000800 */
[----:B------:R-:W-:Y:S01]  /*0260*/  BAR.SYNC.DEFER_BLOCKING 0x0 ;  /* 0x0000000000007b1d */ /* 0x000fe20000010000 */
[----:B0-----:R-:W-:-:S02]  /*0270*/  SHF.L.U32 R7, R20, 0x1, RZ ;  /* 0x0000000114077819 */ /* 0x001fc400000006ff */
[----:B-1----:R-:W-:Y:S02]  /*0280*/  IADD3 R13, PT, PT, RZ, -R6, RZ ;  /* 0x80000006ff0d7210 */ /* 0x002fe40007ffe0ff */
[----:B------:R-:W-:Y:S02]  /*0290*/  IADD3 R7, PT, PT, RZ, -R7, RZ ;  /* 0x80000007ff077210 */ /* 0x000fe40007ffe0ff */
[----:B------:R-:W-:Y:S01]  /*02a0*/  PRMT R13, R13, 0x7710, RZ ;  /* 0x000077100d0d7816 */ /* 0x000fe200000000ff */
[----:B------:R-:W-:Y:S04]  /*02b0*/  LDS R16, [R11+UR7] ;  /* 0x000000070b107984 */ /* 0x000fe80008000800 */
[----:B------:R-:W0:Y:S01]  /*02c0*/  LDS R18, [R11+UR7+0x1000] ;  /* 0x001000070b127984 */ /* 0x000e220008000800 */
[----:B------:R-:W-:-:S02]  /*02d0*/  IADD3 R13, PT, PT, R13, 0x1, RZ ;  /* 0x000000010d0d7810 */ /* 0x000fc40007ffe0ff */
[----:B------:R-:W-:-:S04]  /*02e0*/  PRMT R14, R7, 0x7710, RZ ;  /* 0x00007710070e7816 */ /* 0x000fc800000000ff */
[----:B------:R-:W-:Y:S01]  /*02f0*/  IADD3 R14, PT, PT, R14, 0x1, RZ ;  /* 0x000000010e0e7810 */ /* 0x000fe20007ffe0ff */
[----:B------:R-:W0:Y:S08]  /*0300*/  I2F.S16 R13, R13 ;  /* 0x0000000d000d7306 */ /* 0x000e300000101400 */
[----:B------:R-:W1:Y:S01]  /*0310*/  I2F.S16 R14, R14 ;  /* 0x0000000e000e7306 */ /* 0x000e620000101400 */
[----:B--2---:R-:W-:-:S04]  /*0320*/  LOP3.LUT R15, R19, 0xffff, R20, 0xc8, !PT ;  /* 0x0000ffff130f7812 */ /* 0x004fc800078ec814 */
[----:B------:R-:W-:Y:S01]  /*0330*/  LEA R15, R15, UR4, 0x2 ;  /* 0x000000040f0f7c11 */ /* 0x000fe2000f8e10ff */
[----:B0-----:R-:W-:-:S04]  /*0340*/  FFMA R7, R13, R18, R16 ;  /* 0x000000120d077223 */ /* 0x001fc80000000010 */
[----:B-1----:R-:W-:-:S05]  /*0350*/  FMUL R8, R14, R7 ;  /* 0x000000070e087220 */ /* 0x002fca0000400000 */
[----:B------:R-:W-:Y:S04]  /*0360*/  STS [R15], R8 ;  /* 0x000000080f007388 */ /* 0x000fe80000000800 */
[----:B------:R-:W-:Y:S04]  /*0370*/  LDS R18, [R11+UR7+0x4] ;  /* 0x000004070b127984 */ /* 0x000fe80008000800 */
[----:B------:R-:W0:Y:S01]  /*0380*/  LDS R7, [R11+UR7+0x1004] ;  /* 0x001004070b077984 */ /* 0x000e220008000800 */
[----:B------:R-:W-:-:S04]  /*0390*/  LOP3.LUT R9, R19, 0x1, R20, 0xf6, !PT ;  /* 0x0000000113097812 */ /* 0x000fc800078ef614 */
[----:B------:R-:W-:-:S04]  /*03a0*/  LOP3.LUT R9, R9, 0xffff, RZ, 0xc0, !PT ;  /* 0x0000ffff09097812 */ /* 0x000fc800078ec0ff */
[----:B------:R-:W-:Y:S01]  /*03b0*/  LEA R16, R9, UR4, 0x2 ;  /* 0x0000000409107c11 */ /* 0x000fe2000f8e10ff */
[----:B0-----:R-:W-:-:S05]  /*03c0*/  FFMA R7, R13, R7, R18 ;  /* 0x000000070d077223 */ /* 0x001fca0000000012 */
[----:B------:R-:W-:Y:S01]  /*03d0*/  STS [R16], R7 ;  /* 0x0000000710007388 */ /* 0x000fe20000000800 */
[----:B------:R-:W-:Y:S06]  /*03e0*/  BAR.SYNC.DEFER_BLOCKING 0x0 ;  /* 0x0000000000007b1d */ /* 0x000fec0000010000 */
[----:B------:R-:W-:Y:S04]  /*03f0*/  LDS R18, [R11+UR4] ;  /* 0x000000040b127984 */ /* 0x000fe80008000800 */
[----:B------:R-:W0:Y:S02]  /*0400*/  LDS R9, [R11+UR4+0x1000] ;  /* 0x001000040b097984 */ /* 0x000e240008000800 */
[----:B0-----:R-:W-:-:S05]  /*0410*/  FFMA R18, R13, R9, R18 ;  /* 0x000000090d127223 */ /* 0x001fca0000000012 */
[----:B------:R-:W-:Y:S04]  /*0420*/  STS [R17], R18 ;  /* 0x0000001211007388 */ /* 0x000fe80000000800 */
[----:B------:R-:W-:Y:S04]  /*0430*/  LDS R8, [R11+UR4+0x4] ;  /* 0x000004040b087984 */ /* 0x000fe80008000800 */
[----:B------:R-:W0:Y:S01]  /*0440*/  LDS R21, [R11+UR4+0x1004] ;  /* 0x001004040b157984 */ /* 0x000e220008000800 */
[----:B------:R-:W-:-:S04]  /*0450*/  SHF.R.U32.HI R9, RZ, 0x1, R12 ;  /* 0x00000001ff097819 */ /* 0x000fc8000001160c */
[----:B------:R-:W-:Y:S02]  /*0460*/  LOP3.LUT R9, R6, 0x1, R9, 0xf8, !PT ;  /* 0x0000000106097812 */ /* 0x000fe400078ef809 */
[----:B------:R-:W-:-:S05]  /*0470*/  SHF.R.U32.HI R6, RZ, 0x2, R12 ;  /* 0x00000002ff067819 */ /* 0x000fca000001160c */
[----:B------:R-:W-:Y:S02]  /*0480*/  IMAD R6, R9, R6, RZ ;  /* 0x0000000609067224 */ /* 0x000fe400078e02ff */
[----:B0-----:R-:W-:-:S05]  /*0490*/  FFMA R22, R13, R21, R8 ;  /* 0x000000150d167223 */ /* 0x001fca0000000008 */
[----:B------:R-:W-:Y:S01]  /*04a0*/  STS [R17+0x4], R22 ;  /* 0x0000041611007388 */ /* 0x000fe20000000800 */
[----:B------:R-:W-:Y:S01]  /*04b0*/  BAR.SYNC.DEFER_BLOCKING 0x0 ;  /* 0x0000000000007b1d */ /* 0x000fe20000010000 */
[----:B------:R-:W-:-:S05]  /*04c0*/  LEA R6, R6, UR5, 0x3 ;  /* 0x0000000506067c11 */ /* 0x000fca000f8e18ff */
[----:B------:R-:W-:Y:S04]  /*04d0*/  LDS R9, [R17+0x4] ;  /* 0x0000040011097984 */ /* 0x000fe80000000800 */
[----:B------:R-:W0:Y:S04]  /*04e0*/  LDS.64 R6, [R6] ;  /* 0x0000000006067984 */ /* 0x000e280000000a00 */
[----:B------:R-:W1:Y:S01]  /*04f0*/  LDS R8, [R17] ;  /* 0x0000000011087984 */ /* 0x000e620000000800 */
[----:B------:R-:W-:-:S04]  /*0500*/  LOP3.LUT R18, R19, 0xffff, RZ, 0xc0, !PT ;  /* 0x0000ffff13127812 */ /* 0x000fc800078ec0ff */
[----:B------:R-:W-:Y:S01]  /*0510*/  LEA R18, R18, UR4, 0x2 ;  /* 0x0000000412127c11 */ /* 0x000fe2000f8e10ff */
[-C--:B0-----:R-:W-:Y:S01]  /*0520*/  FMUL R21, R9, R7.reuse ;  /* 0x0000000709157220 */ /* 0x081fe20000400000 */
[----:B-1----:R-:W-:-:S03]  /*0530*/  FMUL R7, R8, R7 ;  /* 0x0000000708077220 */ /* 0x002fc60000400000 */
[----:B------:R-:W-:Y:S01]  /*0540*/  FFMA R8, R8, R6, R21 ;  /* 0x0000000608087223 */ /* 0x000fe20000000015 */
[----:B------:R-:W-:-:S05]  /*0550*/  FFMA R9, R6, R9, -R7 ;  /* 0x0000000906097223 */ /* 0x000fca0000000807 */
[----:B------:R-:W-:Y:S01]  /*0560*/  STS.64 [R18], R8 ;  /* 0x0000000812007388 */ /* 0x000fe20000000a00 */
[----:B------:R-:W-:Y:S06]  /*0570*/  BAR.SYNC.DEFER_BLOCKING 0x0 ;  /* 0x0000000000007b1d */ /* 0x000fec0000010000 */
[----:B------:R-:W-:Y:S04]  /*0580*/  LDS R22, [R11+UR4] ;  /* 0x000000040b167984 */ /* 0x000fe80008000800 */
[----:B------:R-:W0:Y:S01]  /*0590*/  LDS R6, [R11+UR4+0x1000] ;  /* 0x001000040b067984 */ /* 0x000e220008000800 */
[----:B------:R-:W-:-:S04]  /*05a0*/  SHF.L.U32 R24, R20, 0x2, RZ ;  /* 0x0000000214187819 */ /* 0x000fc800000006ff */
[----:B------:R-:W-:-:S04]  /*05b0*/  LOP3.LUT R24, R24, 0x3fffc, RZ, 0xe2, !PT ;  /* 0x0003fffc18187812 */ /* 0x000fc800078ee2ff */
[----:B------:R-:W-:Y:S01]  /*05c0*/  IADD3 R20, PT, PT, R17, R24, RZ ;  /* 0x0000001811147210 */ /* 0x000fe20007ffe0ff */
[----:B0-----:R-:W-:-:S04]  /*05d0*/  FFMA R7, R13, R6, R22 ;  /* 0x000000060d077223 */ /* 0x001fc80000000016 */
[----:B------:R-:W-:-:S05]  /*05e0*/  FMUL R7, R14, R7 ;  /* 0x000000070e077220 */ /* 0x000fca0000400000 */
[----:B------:R-:W-:Y:S04]  /*05f0*/  STS [R20], R7 ;  /* 0x0000000714007388 */ /* 0x000fe80000000800 */
[----:B------:R-:W-:Y:S04]  /*0600*/  LDS R6, [R11+UR4+0x4] ;  /* 0x000004040b067984 */ /* 0x000fe80008000800 */
[----:B------:R-:W0:Y:S01]  /*0610*/  LDS R8, [R11+UR4+0x1004] ;  /* 0x001004040b087984 */ /* 0x000e220008000800 */
[----:B------:R-:W-:-:S04]  /*0620*/  LOP3.LUT R24, R24, 0x4, RZ, 0x3c, !PT ;  /* 0x0000000418187812 */ /* 0x000fc800078e3cff */
[----:B------:R-:W-:Y:S01]  /*0630*/  IADD3 R21, PT, PT, R17, R24, RZ ;  /* 0x0000001811157210 */ /* 0x000fe20007ffe0ff */
        /* <DEDUP_REMOVED lines=9> */
[----:B------:R-:W-:-:S04]  /*06d0*/  SHF.L.U32 R22, R12, 0x3, RZ ;  /* 0x000000030c167819 */ /* 0x000fc800000006ff */
[----:B------:R-:W-:Y:S02]  /*06e0*/  LOP3.LUT R8, R22, 0x8, RZ, 0xc0, !PT ;  /* 0x0000000816087812 */ /* 0x000fe400078ec0ff */
[----:B------:R-:W-:Y:S02]  /*06f0*/  SHF.R.U32.HI R7, RZ, 0x4, R12 ;  /* 0x00000004ff077819 */ /* 0x000fe4000001160c */
[----:B------:R-:W-:-:S05]  /*0700*/  LOP3.LUT R8, R8, 0x4, R19, 0xf8, !PT ;  /* 0x0000000408087812 */ /* 0x000fca00078ef813 */
[----:B------:R-:W-:Y:S02]  /*0710*/  IMAD R7, R8, R7, RZ ;  /* 0x0000000708077224 */ /* 0x000fe400078e02ff */
[----:B0-----:R-:W-:-:S05]  /*0720*/  FFMA R23, R13, R23, R24 ;  /* 0x000000170d177223 */ /* 0x001fca0000000018 */
[----:B------:R-:W-:Y:S01]  /*0730*/  STS [R18+0x4], R23 ;  /* 0x0000041712007388 */ /* 0x000fe20000000800 */
[----:B------:R-:W-:Y:S01]  /*0740*/  BAR.SYNC.DEFER_BLOCKING 0x0 ;  /* 0x0000000000007b1d */ /* 0x000fe20000010000 */
[----:B------:R-:W-:-:S06]  /*0750*/  LEA R7, R7, UR5, 0x3 ;  /* 0x0000000507077c11 */ /* 0x000fcc000f8e18ff */
[----:B------:R-:W-:Y:S04]  /*0760*/  LDS.64 R6, [R7] ;  /* 0x0000000007067984 */ /* 0x000fe80000000a00 */
[----:B------:R-:W0:Y:S02]  /*0770*/  LDS.64 R8, [R18] ;  /* 0x0000000012087984 */ /* 0x000e240000000a00 */
[-C--:B0-----:R-:W-:Y:S01]  /*0780*/  FMUL R19, R9, R7.reuse ;  /* 0x0000000709137220 */ /* 0x081fe20000400000 */
[----:B------:R-:W-:-:S03]  /*0790*/  FMUL R25, R8, R7 ;  /* 0x0000000708197220 */ /* 0x000fc60000400000 */
[----:B------:R-:W-:Y:S01]  /*07a0*/  FFMA R8, R8, R6, R19 ;  /* 0x0000000608087223 */ /* 0x000fe20000000013 */
[----:B------:R-:W-:-:S04]  /*07b0*/  FFMA R6, R6, R9, -R25 ;  /* 0x0000000906067223 */ /* 0x000fc80000000819 */
[----:B------:R-:W-:Y:S04]  /*07c0*/  STS [R17], R8 ;  /* 0x0000000811007388 */ /* 0x000fe80000000800 */
[----:B------:R-:W-:Y:S01]  /*07d0*/  STS [R17+0x4], R6 ;  /* 0x0000040611007388 */ /* 0x000fe20000000800 */
[----:B------:R-:W-:Y:S06]  /*07e0*/  BAR.SYNC.DEFER_BLOCKING 0x0 ;  /* 0x0000000000007b1d */ /* 0x000fec0000010000 */
[----:B------:R-:W-:Y:S04]  /*07f0*/  LDS R24, [R11+UR7] ;  /* 0x000000070b187984 */ /* 0x000fe80008000800 */
[----:B------:R-:W0:Y:S02]  /*0800*/  LDS R9, [R11+UR7+0x1000] ;  /* 0x001000070b097984 */ /* 0x000e240008000800 */
[----:B0-----:R-:W-:-:S04]  /*0810*/  FFMA R9, R13, R9, R24 ;  /* 0x000000090d097223 */ /* 0x001fc80000000018 */
[----:B------:R-:W-:-:S05]  /*0820*/  FMUL R24, R14, R9 ;  /* 0x000000090e187220 */ /* 0x000fca0000400000 */
[----:B------:R-:W-:Y:S04]  /*0830*/  STS [R15], R24 ;  /* 0x000000180f007388 */ /* 0x000fe80000000800 */
[----:B------:R-:W-:Y:S04]  /*0840*/  LDS R26, [R11+UR7+0x4] ;  /* 0x000004070b1a7984 */ /* 0x000fe80008000800 */
[----:B------:R-:W0:Y:S02]  /*0850*/  LDS R7, [R11+UR7+0x1004] ;  /* 0x001004070b077984 */ /* 0x000e240008000800 */
        /* <DEDUP_REMOVED lines=21> */
[-C--:B0-----:R-:W-:Y:S01]  /*09b0*/  FMUL R23, R9, R7.reuse ;  /* 0x0000000709177220 */ /* 0x081fe20000400000 */
[----:B-1----:R-:W-:-:S03]  /*09c0*/  FMUL R7, R8, R7 ;  /* 0x0000000708077220 */ /* 0x002fc60000400000 */
[----:B------:R-:W-:Y:S01]  /*09d0*/  FFMA R8, R8, R6, R23 ;  /* 0x0000000608087223 */ /* 0x000fe20000000017 */
[----:B------:R-:W-:-:S05]  /*09e0*/  FFMA R9, R6, R9, -R7 ;  /* 0x0000000906097223 */ /* 0x000fca0000000807 */
[----:B------:R-:W-:Y:S01]  /*09f0*/  STS.64 [R18], R8 ;  /* 0x0000000812007388 */ /* 0x000fe20000000a00 */
        /* <DEDUP_REMOVED lines=12> */
[----:B------:R-:W0:Y:S01]  /*0ac0*/  LDS R9, [R11+UR7+0x1000] ;  /* 0x001000070b097984 */ /* 0x000e220008000800 */
[----:B------:R-:W-:Y:S01]  /*0ad0*/  SHF.L.U32 R7, R12, 0x7, RZ ;  /* 0x000000070c077819 */ /* 0x000fe200000006ff */
[----:B0-----:R-:W-:-:S05]  /*0ae0*/  FFMA R9, R13, R9, R8 ;  /* 0x000000090d097223 */ /* 0x001fca0000000008 */
[----:B------:R-:W-:Y:S04]  /*0af0*/  STS [R18], R9 ;  /* 0x0000000912007388 */ /* 0x000fe80000000800 */
[----:B------:R-:W-:Y:S04]  /*0b00*/  LDS R22, [R11+UR7+0x4] ;  /* 0x000004070b167984 */ /* 0x000fe80008000800 */
[----:B------:R-:W0:Y:S01]  /*0b10*/  LDS R20, [R11+UR7+0x1004] ;  /* 0x001004070b147984 */ /* 0x000e220008000800 */
[----:B------:R-:W-:-:S04]  /*0b20*/  LOP3.LUT R8, R7, 0x80, RZ, 0xc0, !PT ;  /* 0x0000008007087812 */ /* 0x000fc800078ec0ff */
[----:B------:R-:W-:Y:S02]  /*0b30*/  LOP3.LUT R8, R8, 0x40, R19, 0xf8, !PT ;  /* 0x0000004008087812 */ /* 0x000fe400078ef813 */
[----:B------:R-:W-:-:S05]  /*0b40*/  SHF.R.U32.HI R7, RZ, 0x8, R12 ;  /* 0x00000008ff077819 */ /* 0x000fca000001160c */
[----:B------:R-:W-:Y:S02]  /*0b50*/  IMAD R7, R8, R7, RZ ;  /* 0x0000000708077224 */ /* 0x000fe400078e02ff */
[----:B0-----:R-:W-:-:S05]  /*0b60*/  FFMA R19, R13, R20, R22 ;  /* 0x000000140d137223 */ /* 0x001fca0000000016 */
[----:B------:R-:W-:Y:S01]  /*0b70*/  STS [R18+0x4], R19 ;  /* 0x0000041312007388 */ /* 0x000fe20000000800 */
[----:B------:R-:W-:Y:S01]  /*0b80*/  LEA R8, R7, UR5, 0x3 ;  /* 0x0000000507087c11 */ /* 0x000fe2000f8e18ff */
[----:B------:R-:W-:Y:S06]  /*0b90*/  BAR.SYNC.DEFER_BLOCKING 0x0 ;  /* 0x0000000000007b1d */ /* 0x000fec0000010000 */
        /* <DEDUP_REMOVED lines=24> */
[----:B------:R-:W0:Y:S02]  /*0d20*/  LDS R9, [R11+UR4+0x1004] ;  /* 0x001004040b097984 */ /* 0x000e240008000800 */
[----:B0-----:R-:W-:-:S05]  /*0d30*/  FFMA R8, R13, R9, R8 ;  /* 0x000000090d087223 */ /* 0x001fca0000000008 */
[----:B------:R-:W-:Y:S01]  /*0d40*/  STS [R17+0x4], R8 ;  /* 0x0000040811007388 */ /* 0x000fe20000000800 */
[----:B------:R-:W-:Y:S06]  /*0d50*/  BAR.SYNC.DEFER_BLOCKING 0x0 ;  /* 0x0000000000007b1d */ /* 0x000fec0000010000 */
[----:B------:R-:W0:Y:S04]  /*0d60*/  LDS R7, [R10+UR7] ;  /* 0x000000070a077984 */ /* 0x000e280008000800 */
[----:B------:R-:W1:Y:S04]  /*0d70*/  LDS R9, [R0] ;  /* 0x0000000000097984 */ /* 0x000e680000000800 */
[----:B0-----:R-:W-:Y:S04]  /*0d80*/  STG.E desc[UR8][R2.64], R7 ;  /* 0x0000000702007986 */ /* 0x001fe8000c101908 */
[----:B-1----:R-:W-:Y:S01]  /*0d90*/  STG.E desc[UR8][R4.64], R9 ;  /* 0x0000000904007986 */ /* 0x002fe2000c101908 */
[----:B------:R-:W-:Y:S05]  /*0da0*/  EXIT ;  /* 0x000000000000794d */ /* 0x000fea0003800000 */
.L_x_0:
[----:B------:R-:W-:-:S00]  /*0db0*/  BRA `(.L_x_0) ;  /* 0xfffffffc00fc7947 */ /* 0x000fc0000383ffff */
[----:B------:R-:W-:-:S00]  /*0dc0*/  NOP ;  /* 0x0000000000007918 */ /* 0x000fc00000000000 */
        /* <DEDUP_REMOVED lines=11> */
.L_x_1:


//--------------------- .nv.shared._Z3fftPfS_     --------------------------
	.section	.nv.shared._Z3fftPfS_,"aw",@nobits
	.sectionflags	@""
	.align	4
.nv.shared._Z3fftPfS_:
	.zero		25600


//--------------------- .nv.shared.reserved.0     --------------------------
	.section	.nv.shared.reserved.0,"aw",@nobits
	.weak		__nv_reservedSMEM_offset_0_alias
	.size		__nv_reservedSMEM_offset_0_alias, 0, 64
	.other		__nv_reservedSMEM_offset_0_alias,@"STO_CUDA_RESERVED_SHARED STV_DEFAULT"
__nv_reservedSMEM_offset_0_alias:
	.zero		0
	.zero		64


//--------------------- .nv.constant0._Z3fftPfS_  --------------------------
	.section	.nv.constant0._Z3fftPfS_,"a",@progbits
	.sectionflags	@""
	.align	4
.nv.constant0._Z3fftPfS_:
	.zero		912


//--------------------- SYMBOLS --------------------------

	.type		.nv.reservedSmem.offset0,@object
	.size		.nv.reservedSmem.offset0,0x4
	.type		.nv.reservedSmem.cap,@object
	.size		.nv.reservedSmem.cap,0x4
